//
// Generated by NVIDIA NVVM Compiler
//
// Compiler Build ID: CL-36424714
// Cuda compilation tools, release 13.0, V13.0.88
// Based on NVVM 20.0.0
//

.version 9.0
.target sm_100
.address_size 64

	// .globl	_Z24elimination_kernel_debugPdii
.extern .func  (.param .b32 func_retval0) vprintf
(
	.param .b64 vprintf_param_0,
	.param .b64 vprintf_param_1
)
;
.global .align 1 .b8 $str[24] = {71, 80, 85, 58, 32, 114, 111, 119, 61, 37, 100, 44, 32, 102, 97, 99, 116, 111, 114, 61, 37, 102, 10};

.visible .entry _Z24elimination_kernel_debugPdii(
	.param .u64 .ptr .align 1 _Z24elimination_kernel_debugPdii_param_0,
	.param .u32 _Z24elimination_kernel_debugPdii_param_1,
	.param .u32 _Z24elimination_kernel_debugPdii_param_2
)
{
	.local .align 16 .b8 	__local_depot0[16];
	.reg .b64 	%SP;
	.reg .b64 	%SPL;
	.reg .pred 	%p<11>;
	.reg .b32 	%r<39>;
	.reg .b64 	%rd<26>;
	.reg .b64 	%fd<62>;

	mov.u64 	%SPL, __local_depot0;
	cvta.local.u64 	%SP, %SPL;
	ld.param.u64 	%rd3, [_Z24elimination_kernel_debugPdii_param_0];
	ld.param.u32 	%r19, [_Z24elimination_kernel_debugPdii_param_1];
	ld.param.u32 	%r20, [_Z24elimination_kernel_debugPdii_param_2];
	cvta.to.global.u64 	%rd1, %rd3;
	mov.u32 	%r1, %tid.x;
	setp.ge.s32 	%p1, %r1, %r19;
	setp.eq.s32 	%p2, %r1, %r20;
	or.pred  	%p3, %p1, %p2;
	@%p3 bra 	$L__BB0_12;
	add.u64 	%rd4, %SP, 0;
	add.u64 	%rd5, %SPL, 0;
	add.s32 	%r2, %r19, 1;
	mad.lo.s32 	%r3, %r1, %r19, %r1;
	add.s32 	%r22, %r3, %r20;
	mul.wide.s32 	%rd6, %r22, 8;
	add.s64 	%rd7, %rd1, %rd6;
	ld.global.f64 	%fd1, [%rd7];
	st.local.u32 	[%rd5], %r1;
	st.local.f64 	[%rd5+8], %fd1;
	mov.u64 	%rd8, $str;
	cvta.global.u64 	%rd9, %rd8;
	{ // callseq 0, 0
	.param .b64 param0;
	st.param.b64 	[param0], %rd9;
	.param .b64 param1;
	st.param.b64 	[param1], %rd4;
	.param .b32 retval0;
	call.uni (retval0), 
	vprintf, 
	(
	param0, 
	param1
	);
	ld.param.b32 	%r23, [retval0];
	} // callseq 0
	mad.lo.s32 	%r4, %r20, %r19, %r20;
	and.b32  	%r5, %r2, 7;
	setp.lt.u32 	%p4, %r19, 7;
	mov.b32 	%r37, 0;
	@%p4 bra 	$L__BB0_4;
	and.b32  	%r37, %r2, -8;
	neg.s32 	%r35, %r37;
	add.s64 	%rd2, %rd1, 32;
	mov.u32 	%r33, %r3;
	mov.u32 	%r34, %r4;
$L__BB0_3:
	.pragma "nounroll";
	mul.wide.s32 	%rd10, %r34, 8;
	add.s64 	%rd11, %rd2, %rd10;
	mul.wide.s32 	%rd12, %r33, 8;
	add.s64 	%rd13, %rd2, %rd12;
	ld.global.f64 	%fd2, [%rd11+-32];
	mul.f64 	%fd3, %fd1, %fd2;
	ld.global.f64 	%fd4, [%rd13+-32];
	sub.f64 	%fd5, %fd4, %fd3;
	st.global.f64 	[%rd13+-32], %fd5;
	ld.global.f64 	%fd6, [%rd11+-24];
	mul.f64 	%fd7, %fd1, %fd6;
	ld.global.f64 	%fd8, [%rd13+-24];
	sub.f64 	%fd9, %fd8, %fd7;
	st.global.f64 	[%rd13+-24], %fd9;
	ld.global.f64 	%fd10, [%rd11+-16];
	mul.f64 	%fd11, %fd1, %fd10;
	ld.global.f64 	%fd12, [%rd13+-16];
	sub.f64 	%fd13, %fd12, %fd11;
	st.global.f64 	[%rd13+-16], %fd13;
	ld.global.f64 	%fd14, [%rd11+-8];
	mul.f64 	%fd15, %fd1, %fd14;
	ld.global.f64 	%fd16, [%rd13+-8];
	sub.f64 	%fd17, %fd16, %fd15;
	st.global.f64 	[%rd13+-8], %fd17;
	ld.global.f64 	%fd18, [%rd11];
	mul.f64 	%fd19, %fd1, %fd18;
	ld.global.f64 	%fd20, [%rd13];
	sub.f64 	%fd21, %fd20, %fd19;
	st.global.f64 	[%rd13], %fd21;
	ld.global.f64 	%fd22, [%rd11+8];
	mul.f64 	%fd23, %fd1, %fd22;
	ld.global.f64 	%fd24, [%rd13+8];
	sub.f64 	%fd25, %fd24, %fd23;
	st.global.f64 	[%rd13+8], %fd25;
	ld.global.f64 	%fd26, [%rd11+16];
	mul.f64 	%fd27, %fd1, %fd26;
	ld.global.f64 	%fd28, [%rd13+16];
	sub.f64 	%fd29, %fd28, %fd27;
	st.global.f64 	[%rd13+16], %fd29;
	ld.global.f64 	%fd30, [%rd11+24];
	mul.f64 	%fd31, %fd1, %fd30;
	ld.global.f64 	%fd32, [%rd13+24];
	sub.f64 	%fd33, %fd32, %fd31;
	st.global.f64 	[%rd13+24], %fd33;
	add.s32 	%r35, %r35, 8;
	add.s32 	%r34, %r34, 8;
	add.s32 	%r33, %r33, 8;
	setp.ne.s32 	%p5, %r35, 0;
	@%p5 bra 	$L__BB0_3;
$L__BB0_4:
	setp.eq.s32 	%p6, %r5, 0;
	@%p6 bra 	$L__BB0_12;
	setp.lt.u32 	%p7, %r5, 4;
	@%p7 bra 	$L__BB0_7;
	add.s32 	%r25, %r37, %r4;
	mul.wide.s32 	%rd14, %r25, 8;
	add.s64 	%rd15, %rd1, %rd14;
	ld.global.f64 	%fd34, [%rd15];
	mul.f64 	%fd35, %fd1, %fd34;
	add.s32 	%r26, %r37, %r3;
	mul.wide.s32 	%rd16, %r26, 8;
	add.s64 	%rd17, %rd1, %rd16;
	ld.global.f64 	%fd36, [%rd17];
	sub.f64 	%fd37, %fd36, %fd35;
	st.global.f64 	[%rd17], %fd37;
	ld.global.f64 	%fd38, [%rd15+8];
	mul.f64 	%fd39, %fd1, %fd38;
	ld.global.f64 	%fd40, [%rd17+8];
	sub.f64 	%fd41, %fd40, %fd39;
	st.global.f64 	[%rd17+8], %fd41;
	ld.global.f64 	%fd42, [%rd15+16];
	mul.f64 	%fd43, %fd1, %fd42;
	ld.global.f64 	%fd44, [%rd17+16];
	sub.f64 	%fd45, %fd44, %fd43;
	st.global.f64 	[%rd17+16], %fd45;
	ld.global.f64 	%fd46, [%rd15+24];
	mul.f64 	%fd47, %fd1, %fd46;
	ld.global.f64 	%fd48, [%rd17+24];
	sub.f64 	%fd49, %fd48, %fd47;
	st.global.f64 	[%rd17+24], %fd49;
	add.s32 	%r37, %r37, 4;
$L__BB0_7:
	and.b32  	%r27, %r2, 3;
	setp.eq.s32 	%p8, %r27, 0;
	@%p8 bra 	$L__BB0_12;
	setp.eq.s32 	%p9, %r27, 1;
	@%p9 bra 	$L__BB0_10;
	add.s32 	%r28, %r37, %r4;
	mul.wide.s32 	%rd18, %r28, 8;
	add.s64 	%rd19, %rd1, %rd18;
	ld.global.f64 	%fd50, [%rd19];
	mul.f64 	%fd51, %fd1, %fd50;
	add.s32 	%r29, %r37, %r3;
	mul.wide.s32 	%rd20, %r29, 8;
	add.s64 	%rd21, %rd1, %rd20;
	ld.global.f64 	%fd52, [%rd21];
	sub.f64 	%fd53, %fd52, %fd51;
	st.global.f64 	[%rd21], %fd53;
	ld.global.f64 	%fd54, [%rd19+8];
	mul.f64 	%fd55, %fd1, %fd54;
	ld.global.f64 	%fd56, [%rd21+8];
	sub.f64 	%fd57, %fd56, %fd55;
	st.global.f64 	[%rd21+8], %fd57;
	add.s32 	%r37, %r37, 2;
$L__BB0_10:
	and.b32  	%r30, %r19, 1;
	setp.eq.b32 	%p10, %r30, 1;
	@%p10 bra 	$L__BB0_12;
	add.s32 	%r31, %r37, %r4;
	mul.wide.s32 	%rd22, %r31, 8;
	add.s64 	%rd23, %rd1, %rd22;
	ld.global.f64 	%fd58, [%rd23];
	mul.f64 	%fd59, %fd1, %fd58;
	add.s32 	%r32, %r37, %r3;
	mul.wide.s32 	%rd24, %r32, 8;
	add.s64 	%rd25, %rd1, %rd24;
	ld.global.f64 	%fd60, [%rd25];
	sub.f64 	%fd61, %fd60, %fd59;
	st.global.f64 	[%rd25], %fd61;
$L__BB0_12:
	ret;

}


// ===== COMPILED SASS (sm_100) =====

	.target	sm_100

	.elftype	@"ET_EXEC"


//--------------------- .note.nv.tkinfo           --------------------------
	.section	.note.nv.tkinfo,"",@"SHT_NOTE"
	.sectionflags	@"SHF_NOTE_NV_TKINFO"
	.tkinfo
        /*0018*/ 	.word	0x00000002
        /*0030*/ 	.string	""
        /*0030*/ 	.string	"ptxas"
        /*0030*/ 	.string	"Cuda compilation tools, release 13.0, V13.0.88"
        /*0030*/ 	.string	"Build cuda_13.0.r13.0/compiler.36424714_0"
        /*0030*/ 	.string	"-arch sm_100 -m 64 "



//--------------------- .note.nv.cuinfo           --------------------------
	.section	.note.nv.cuinfo,"",@"SHT_NOTE"
	.sectionflags	@"SHF_NOTE_NV_CUINFO"
        /*0018*/ 	.short	0x0002
        /*001a*/ 	.short	0x0064
        /*001c*/ 	.short	0x0082
	.zero		2


//--------------------- .nv.info                  --------------------------
	.section	.nv.info,"",@"SHT_CUDA_INFO"
	.align	4


	//----- nvinfo : EIATTR_REGCOUNT
	.align		4
        /*0000*/ 	.byte	0x04, 0x2f
        /*0002*/ 	.short	(.L_2 - .L_1)
	.align		4
.L_1:
        /*0004*/ 	.word	index@(_Z24elimination_kernel_debugPdii)
        /*0008*/ 	.word	0x00000020


	//----- nvinfo : EIATTR_FRAME_SIZE
	.align		4
.L_2:
        /*000c*/ 	.byte	0x04, 0x11
        /*000e*/ 	.short	(.L_4 - .L_3)
	.align		4
.L_3:
        /*0010*/ 	.word	index@(_Z24elimination_kernel_debugPdii)
        /*0014*/ 	.word	0x00000010


	//----- nvinfo : EIATTR_MIN_STACK_SIZE
	.align		4
.L_4:
        /*0018*/ 	.byte	0x04, 0x12
        /*001a*/ 	.short	(.L_6 - .L_5)
	.align		4
.L_5:
        /*001c*/ 	.word	index@(_Z24elimination_kernel_debugPdii)
        /*0020*/ 	.word	0x00000010
.L_6:


//--------------------- .nv.compat                --------------------------
	.section	.nv.compat,"",@"SHT_CUDA_COMPAT_INFO"
	.align	4
        /*0000*/ 	.byte	0x02, 0x09, 0x00, 0x00, 0x02, 0x02, 0x01, 0x00, 0x02, 0x05, 0x05, 0x00, 0x03, 0x07, 0x01, 0x01
        /*0010*/ 	.byte	0x02, 0x03, 0x00, 0x00, 0x02, 0x06, 0x01, 0x00, 0x04, 0x0b, 0x08, 0x00, 0x01, 0x00, 0x00, 0x00
        /*0020*/ 	.byte	0x00, 0x00, 0x00, 0x00


//--------------------- .nv.info._Z24elimination_kernel_debugPdii --------------------------
	.section	.nv.info._Z24elimination_kernel_debugPdii,"",@"SHT_CUDA_INFO"
	.sectionflags	@""
	.align	4


	//----- nvinfo : EIATTR_CUDA_API_VERSION
	.align		4
        /*0000*/ 	.byte	0x04, 0x37
        /*0002*/ 	.short	(.L_8 - .L_7)
.L_7:
        /*0004*/ 	.word	0x00000082


	//----- nvinfo : EIATTR_KPARAM_INFO
	.align		4
.L_8:
        /*0008*/ 	.byte	0x04, 0x17
        /*000a*/ 	.short	(.L_10 - .L_9)
.L_9:
        /*000c*/ 	.word	0x00000000
        /*0010*/ 	.short	0x0002
        /*0012*/ 	.short	0x000c
        /*0014*/ 	.byte	0x00, 0xf0, 0x11, 0x00


	//----- nvinfo : EIATTR_KPARAM_INFO
	.align		4
.L_10:
        /*0018*/ 	.byte	0x04, 0x17
        /*001a*/ 	.short	(.L_12 - .L_11)
.L_11:
        /*001c*/ 	.word	0x00000000
        /*0020*/ 	.short	0x0001
        /*0022*/ 	.short	0x0008
        /*0024*/ 	.byte	0x00, 0xf0, 0x11, 0x00


	//----- nvinfo : EIATTR_KPARAM_INFO
	.align		4
.L_12:
        /*0028*/ 	.byte	0x04, 0x17
        /*002a*/ 	.short	(.L_14 - .L_13)
.L_13:
        /*002c*/ 	.word	0x00000000
        /*0030*/ 	.short	0x0000
        /*0032*/ 	.short	0x0000
        /*0034*/ 	.byte	0x00, 0xf5, 0x21, 0x00


	//----- nvinfo : EIATTR_SPARSE_MMA_MASK
	.align		4
.L_14:
        /*0038*/ 	.byte	0x03, 0x50
        /*003a*/ 	.short	0x0000


	//----- nvinfo : EIATTR_MAXREG_COUNT
	.align		4
        /*003c*/ 	.byte	0x03, 0x1b
        /*003e*/ 	.short	0x00ff


	//----- nvinfo : EIATTR_EXTERNS
	.align		4
        /*0040*/ 	.byte	0x04, 0x0f
        /*0042*/ 	.short	(.L_16 - .L_15)


	//   ....[0]....
	.align		4
.L_15:
        /*0044*/ 	.word	index@(vprintf)


	//----- nvinfo : EIATTR_MERCURY_ISA_VERSION
	.align		4
.L_16:
        /*0048*/ 	.byte	0x03, 0x5f
        /*004a*/ 	.short	0x0101


	//----- nvinfo : EIATTR_VRC_CTA_INIT_COUNT
	.align		4
        /*004c*/ 	.byte	0x02, 0x4a
	.zero		1
	.zero		1


	//----- nvinfo : EIATTR_SYSCALL_OFFSETS
	.align		4
        /*0050*/ 	.byte	0x04, 0x46
        /*0052*/ 	.short	(.L_18 - .L_17)


	//   ....[0]....
.L_17:
        /*0054*/ 	.word	0x000001a0


	//----- nvinfo : EIATTR_EXIT_INSTR_OFFSETS
	.align		4
.L_18:
        /*0058*/ 	.byte	0x04, 0x1c
        /*005a*/ 	.short	(.L_20 - .L_19)


	//   ....[0]....
.L_19:
        /*005c*/ 	.word	0x000000a0


	//   ....[1]....
        /*0060*/ 	.word	0x00000540


	//   ....[2]....
        /*0064*/ 	.word	0x000006e0


	//   ....[3]....
        /*0068*/ 	.word	0x00000810


	//   ....[4]....
        /*006c*/ 	.word	0x000008b0


	//----- nvinfo : EIATTR_CRS_STACK_SIZE
	.align		4
.L_20:
        /*0070*/ 	.byte	0x04, 0x1e
        /*0072*/ 	.short	(.L_22 - .L_21)
.L_21:
        /*0074*/ 	.word	0x00000000


	//----- nvinfo : EIATTR_CBANK_PARAM_SIZE
	.align		4
.L_22:
        /*0078*/ 	.byte	0x03, 0x19
        /*007a*/ 	.short	0x0010


	//----- nvinfo : EIATTR_PARAM_CBANK
	.align		4
        /*007c*/ 	.byte	0x04, 0x0a
        /*007e*/ 	.short	(.L_24 - .L_23)
	.align		4
.L_23:
        /*0080*/ 	.word	index@(.nv.constant0._Z24elimination_kernel_debugPdii)
        /*0084*/ 	.short	0x0380
        /*0086*/ 	.short	0x0010


	//----- nvinfo : EIATTR_SW_WAR
	.align		4
.L_24:
        /*0088*/ 	.byte	0x04, 0x36
        /*008a*/ 	.short	(.L_26 - .L_25)
.L_25:
        /*008c*/ 	.word	0x00000008
.L_26:


//--------------------- .nv.callgraph             --------------------------
	.section	.nv.callgraph,"",@"SHT_CUDA_CALLGRAPH"
	.align	4
	.sectionentsize	8
	.align		4
        /*0000*/ 	.word	0x00000000
	.align		4
        /*0004*/ 	.word	0xffffffff
	.align		4
        /*0008*/ 	.word	index@(_Z24elimination_kernel_debugPdii)
	.align		4
        /*000c*/ 	.word	index@(vprintf)
	.align		4
        /*0010*/ 	.word	0x00000000
	.align		4
        /*0014*/ 	.word	0xfffffffe
	.align		4
        /*0018*/ 	.word	0x00000000
	.align		4
        /*001c*/ 	.word	0xfffffffd
	.align		4
        /*0020*/ 	.word	0x00000000
	.align		4
        /*0024*/ 	.word	0xfffffffc


//--------------------- .nv.constant4             --------------------------
	.section	.nv.constant4,"a",@progbits
	.align	8
	.align		8
.nv.constant4:
        /*0000*/ 	.dword	vprintf
	.align		8
        /*0008*/ 	.dword	$str


//--------------------- .text._Z24elimination_kernel_debugPdii --------------------------
	.section	.text._Z24elimination_kernel_debugPdii,"ax",@progbits
	.align	128
        .global         _Z24elimination_kernel_debugPdii
        .type           _Z24elimination_kernel_debugPdii,@function
        .size           _Z24elimination_kernel_debugPdii,(.L_x_6 - _Z24elimination_kernel_debugPdii)
        .other          _Z24elimination_kernel_debugPdii,@"STO_CUDA_ENTRY STV_DEFAULT"
_Z24elimination_kernel_debugPdii:
.text._Z24elimination_kernel_debugPdii:
[----:B------:R-:W0:Y:S01]  /*0000*/  LDC R1, c[0x0][0x37c] ;  /* 0x0000df00ff017b82 */ /* 0x000e220000000800 */
[----:B------:R-:W1:Y:S07]  /*0010*/  S2R R3, SR_TID.X ;  /* 0x0000000000037919 */ /* 0x000e6e0000002100 */
[----:B------:R-:W1:Y:S01]  /*0020*/  LDC.64 R4, c[0x0][0x388] ;  /* 0x0000e200ff047b82 */ /* 0x000e620000000a00 */
[----:B------:R-:W2:Y:S01]  /*0030*/  LDCU UR4, c[0x0][0x2f8] ;  /* 0x00005f00ff0477ac */ /* 0x000ea20008000800 */
[----:B0-----:R-:W-:Y:S01]  /*0040*/  VIADD R1, R1, 0xfffffff0 ;  /* 0xfffffff001017836 */ /* 0x001fe20000000000 */
[----:B------:R-:W0:Y:S04]  /*0050*/  LDCU UR5, c[0x0][0x2fc] ;  /* 0x00005f80ff0577ac */ /* 0x000e280008000800 */
[----:B--2---:R-:W-:-:S05]  /*0060*/  IADD3 R6, P1, PT, R1, UR4, RZ ;  /* 0x0000000401067c10 */ /* 0x004fca000ff3e0ff */
[----:B0-----:R-:W-:Y:S01]  /*0070*/  IMAD.X R7, RZ, RZ, UR5, P1 ;  /* 0x00000005ff077e24 */ /* 0x001fe200088e06ff */
[----:B-1----:R-:W-:-:S04]  /*0080*/  ISETP.NE.AND P0, PT, R3, R5, PT ;  /* 0x000000050300720c */ /* 0x002fc80003f05270 */
[----:B------:R-:W-:-:S13]  /*0090*/  ISETP.GE.OR P0, PT, R3, R4, !P0 ;  /* 0x000000040300720c */ /* 0x000fda0004706670 */
[----:B------:R-:W-:Y:S05]  /*00a0*/  @P0 EXIT ;  /* 0x000000000000094d */ /* 0x000fea0003800000 */
[----:B------:R-:W0:Y:S01]  /*00b0*/  LDC.64 R16, c[0x0][0x380] ;  /* 0x0000e000ff107b82 */ /* 0x000e220000000a00 */
[----:B------:R-:W1:Y:S01]  /*00c0*/  LDCU.64 UR36, c[0x0][0x358] ;  /* 0x00006b00ff2477ac */ /* 0x000e620008000a00 */
[----:B------:R-:W-:Y:S01]  /*00d0*/  IMAD R18, R3, R4, R3 ;  /* 0x0000000403127224 */ /* 0x000fe200078e0203 */
[----:B------:R-:W-:Y:S01]  /*00e0*/  MOV R0, 0x0 ;  /* 0x0000000000007802 */ /* 0x000fe20000000f00 */
[----:B------:R-:W2:Y:S03]  /*00f0*/  LDCU.64 UR4, c[0x4][0x8] ;  /* 0x01000100ff0477ac */ /* 0x000ea60008000a00 */
[----:B------:R-:W-:-:S05]  /*0100*/  IADD3 R5, PT, PT, R18, R5, RZ ;  /* 0x0000000512057210 */ /* 0x000fca0007ffe0ff */
[----:B0-----:R-:W-:-:S06]  /*0110*/  IMAD.WIDE R16, R5, 0x8, R16 ;  /* 0x0000000805107825 */ /* 0x001fcc00078e0210 */
[----:B-1----:R-:W3:Y:S01]  /*0120*/  LDG.E.64 R16, desc[UR36][R16.64] ;  /* 0x0000002410107981 */ /* 0x002ee2000c1e1b00 */
[----:B------:R0:W1:Y:S01]  /*0130*/  LDC.64 R8, c[0x4][R0] ;  /* 0x0100000000087b82 */ /* 0x0000620000000a00 */
[----:B------:R-:W-:Y:S01]  /*0140*/  VIADD R2, R4, 0x1 ;  /* 0x0000000104027836 */ /* 0x000fe20000000000 */
[----:B--2---:R-:W-:Y:S01]  /*0150*/  MOV R4, UR4 ;  /* 0x0000000400047c02 */ /* 0x004fe20008000f00 */
[----:B------:R0:W-:Y:S01]  /*0160*/  STL [R1], R3 ;  /* 0x0000000301007387 */ /* 0x0001e20000100800 */
[----:B------:R-:W-:-:S03]  /*0170*/  IMAD.U32 R5, RZ, RZ, UR5 ;  /* 0x00000005ff057e24 */ /* 0x000fc6000f8e00ff */
[----:B-1-3--:R0:W-:Y:S04]  /*0180*/  STL.64 [R1+0x8], R16 ;  /* 0x0000081001007387 */ /* 0x00a1e80000100a00 */
[----:B------:R-:W-:-:S07]  /*0190*/  LEPC R20, `(.L_x_0) ;  /* 0x000000001014794e */ /* 0x000fce0000000000 */
[----:B0-----:R-:W-:Y:S05]  /*01a0*/  CALL.ABS.NOINC R8 ;  /* 0x0000000008007343 */ /* 0x001fea0003c00000 */
.L_x_0:
[----:B------:R-:W0:Y:S01]  /*01b0*/  LDC.64 R8, c[0x0][0x388] ;  /* 0x0000e200ff087b82 */ /* 0x000e220000000a00 */
[----:B------:R-:W-:Y:S01]  /*01c0*/  LOP3.LUT R0, R2, 0x7, RZ, 0xc0, !PT ;  /* 0x0000000702007812 */ /* 0x000fe200078ec0ff */
[----:B------:R-:W-:-:S03]  /*01d0*/  HFMA2 R3, -RZ, RZ, 0, 0 ;  /* 0x00000000ff037431 */ /* 0x000fc600000001ff */
[----:B------:R-:W-:Y:S02]  /*01e0*/  ISETP.NE.AND P0, PT, R0, RZ, PT ;  /* 0x000000ff0000720c */ /* 0x000fe40003f05270 */
[----:B0-----:R-:W-:Y:S01]  /*01f0*/  ISETP.GE.U32.AND P1, PT, R8, 0x7, PT ;  /* 0x000000070800780c */ /* 0x001fe20003f26070 */
[----:B------:R-:W-:-:S12]  /*0200*/  IMAD R4, R9, R8, R9 ;  /* 0x0000000809047224 */ /* 0x000fd800078e0209 */
[----:B------:R-:W-:Y:S05]  /*0210*/  @!P1 BRA `(.L_x_1) ;  /* 0x0000000000c89947 */ /* 0x000fea0003800000 */
[----:B------:R-:W0:Y:S01]  /*0220*/  LDCU.64 UR4, c[0x0][0x380] ;  /* 0x00007000ff0477ac */ /* 0x000e220008000a00 */
[----:B------:R-:W-:Y:S01]  /*0230*/  LOP3.LUT R3, R2, 0xfffffff8, RZ, 0xc0, !PT ;  /* 0xfffffff802037812 */ /* 0x000fe200078ec0ff */
[----:B------:R-:W-:Y:S01]  /*0240*/  BSSY.RECONVERGENT B0, `(.L_x_1) ;  /* 0x000002f000007945 */ /* 0x000fe20003800200 */
[----:B------:R-:W-:Y:S01]  /*0250*/  IMAD.MOV.U32 R5, RZ, RZ, R18 ;  /* 0x000000ffff057224 */ /* 0x000fe200078e0012 */
[----:B------:R-:W-:Y:S02]  /*0260*/  MOV R6, R4 ;  /* 0x0000000400067202 */ /* 0x000fe40000000f00 */
[----:B------:R-:W-:Y:S01]  /*0270*/  IMAD.MOV R7, RZ, RZ, -R3 ;  /* 0x000000ffff077224 */ /* 0x000fe200078e0a03 */
[----:B0-----:R-:W-:-:S04]  /*0280*/  UIADD3 UR4, UP0, UPT, UR4, 0x20, URZ ;  /* 0x0000002004047890 */ /* 0x001fc8000ff1e0ff */
[----:B------:R-:W-:Y:S02]  /*0290*/  UIADD3.X UR5, UPT, UPT, URZ, UR5, URZ, UP0, !UPT ;  /* 0x00000005ff057290 */ /* 0x000fe400087fe4ff */
[----:B------:R-:W-:-:S04]  /*02a0*/  MOV R10, UR4 ;  /* 0x00000004000a7c02 */ /* 0x000fc80008000f00 */
[----:B------:R-:W-:-:S07]  /*02b0*/  IMAD.U32 R11, RZ, RZ, UR5 ;  /* 0x00000005ff0b7e24 */ /* 0x000fce000f8e00ff */
.L_x_2:
[----:B------:R-:W-:-:S04]  /*02c0*/  IMAD.WIDE R14, R6, 0x8, R10 ;  /* 0x00000008060e7825 */ /* 0x000fc800078e020a */
[----:B--2---:R-:W-:Y:S01]  /*02d0*/  IMAD.WIDE R12, R5, 0x8, R10 ;  /* 0x00000008050c7825 */ /* 0x004fe200078e020a */
[----:B------:R-:W2:Y:S04]  /*02e0*/  LDG.E.64 R20, desc[UR36][R14.64+-0x20] ;  /* 0xffffe0240e147981 */ /* 0x000ea8000c1e1b00 */
[----:B------:R-:W2:Y:S04]  /*02f0*/  LDG.E.64 R26, desc[UR36][R12.64+-0x20] ;  /* 0xffffe0240c1a7981 */ /* 0x000ea8000c1e1b00 */
[----:B------:R-:W3:Y:S04]  /*0300*/  LDG.E.64 R22, desc[UR36][R12.64+-0x18] ;  /* 0xffffe8240c167981 */ /* 0x000ee8000c1e1b00 */
[----:B------:R-:W4:Y:S04]  /*0310*/  LDG.E.64 R24, desc[UR36][R12.64+-0x10] ;  /* 0xfffff0240c187981 */ /* 0x000f28000c1e1b00 */
[----:B------:R-:W5:Y:S01]  /*0320*/  LDG.E.64 R28, desc[UR36][R12.64+-0x8] ;  /* 0xfffff8240c1c7981 */ /* 0x000f62000c1e1b00 */
[----:B--2---:R-:W-:-:S07]  /*0330*/  DFMA R26, -R16, R20, R26 ;  /* 0x00000014101a722b */ /* 0x004fce000000011a */
[----:B------:R0:W-:Y:S04]  /*0340*/  STG.E.64 desc[UR36][R12.64+-0x20], R26 ;  /* 0xffffe01a0c007986 */ /* 0x0001e8000c101b24 */
[----:B------:R-:W3:Y:S04]  /*0350*/  LDG.E.64 R20, desc[UR36][R14.64+-0x18] ;  /* 0xffffe8240e147981 */ /* 0x000ee8000c1e1b00 */
[----:B0-----:R-:W2:Y:S01]  /*0360*/  LDG.E.64 R26, desc[UR36][R12.64] ;  /* 0x000000240c1a7981 */ /* 0x001ea2000c1e1b00 */
[----:B---3--:R-:W-:-:S07]  /*0370*/  DFMA R22, -R16, R20, R22 ;  /* 0x000000141016722b */ /* 0x008fce0000000116 */
[----:B------:R0:W-:Y:S04]  /*0380*/  STG.E.64 desc[UR36][R12.64+-0x18], R22 ;  /* 0xffffe8160c007986 */ /* 0x0001e8000c101b24 */
[----:B------:R-:W4:Y:S04]  /*0390*/  LDG.E.64 R20, desc[UR36][R14.64+-0x10] ;  /* 0xfffff0240e147981 */ /* 0x000f28000c1e1b00 */
[----:B0-----:R-:W3:Y:S01]  /*03a0*/  LDG.E.64 R22, desc[UR36][R12.64+0x8] ;  /* 0x000008240c167981 */ /* 0x001ee2000c1e1b00 */
[----:B----4-:R-:W-:-:S07]  /*03b0*/  DFMA R24, -R16, R20, R24 ;  /* 0x000000141018722b */ /* 0x010fce0000000118 */
[----:B------:R0:W-:Y:S04]  /*03c0*/  STG.E.64 desc[UR36][R12.64+-0x10], R24 ;  /* 0xfffff0180c007986 */ /* 0x0001e8000c101b24 */
[----:B------:R-:W5:Y:S02]  /*03d0*/  LDG.E.64 R20, desc[UR36][R14.64+-0x8] ;  /* 0xfffff8240e147981 */ /* 0x000f64000c1e1b00 */
[----:B-----5:R-:W-:-:S07]  /*03e0*/  DFMA R28, -R16, R20, R28 ;  /* 0x00000014101c722b */ /* 0x020fce000000011c */
[----:B------:R1:W-:Y:S04]  /*03f0*/  STG.E.64 desc[UR36][R12.64+-0x8], R28 ;  /* 0xfffff81c0c007986 */ /* 0x0003e8000c101b24 */
[----:B------:R-:W2:Y:S02]  /*0400*/  LDG.E.64 R20, desc[UR36][R14.64] ;  /* 0x000000240e147981 */ /* 0x000ea4000c1e1b00 */
[----:B--2---:R-:W-:-:S07]  /*0410*/  DFMA R26, -R16, R20, R26 ;  /* 0x00000014101a722b */ /* 0x004fce000000011a */
[----:B------:R2:W-:Y:S04]  /*0420*/  STG.E.64 desc[UR36][R12.64], R26 ;  /* 0x0000001a0c007986 */ /* 0x0005e8000c101b24 */
[----:B------:R-:W3:Y:S02]  /*0430*/  LDG.E.64 R20, desc[UR36][R14.64+0x8] ;  /* 0x000008240e147981 */ /* 0x000ee4000c1e1b00 */
[C---:B---3--:R-:W-:Y:S02]  /*0440*/  DFMA R22, -R16.reuse, R20, R22 ;  /* 0x000000141016722b */ /* 0x048fe40000000116 */
[----:B------:R-:W3:Y:S05]  /*0450*/  LDG.E.64 R20, desc[UR36][R12.64+0x10] ;  /* 0x000010240c147981 */ /* 0x000eea000c1e1b00 */
[----:B------:R2:W-:Y:S04]  /*0460*/  STG.E.64 desc[UR36][R12.64+0x8], R22 ;  /* 0x000008160c007986 */ /* 0x0005e8000c101b24 */
[----:B0-----:R-:W3:Y:S02]  /*0470*/  LDG.E.64 R24, desc[UR36][R14.64+0x10] ;  /* 0x000010240e187981 */ /* 0x001ee4000c1e1b00 */
[----:B---3--:R-:W-:-:S02]  /*0480*/  DFMA R20, -R16, R24, R20 ;  /* 0x000000181014722b */ /* 0x008fc40000000114 */
[----:B------:R-:W3:Y:S05]  /*0490*/  LDG.E.64 R24, desc[UR36][R12.64+0x18] ;  /* 0x000018240c187981 */ /* 0x000eea000c1e1b00 */
[----:B------:R2:W-:Y:S04]  /*04a0*/  STG.E.64 desc[UR36][R12.64+0x10], R20 ;  /* 0x000010140c007986 */ /* 0x0005e8000c101b24 */
[----:B-1----:R-:W3:Y:S01]  /*04b0*/  LDG.E.64 R28, desc[UR36][R14.64+0x18] ;  /* 0x000018240e1c7981 */ /* 0x002ee2000c1e1b00 */
[----:B------:R-:W-:-:S04]  /*04c0*/  IADD3 R7, PT, PT, R7, 0x8, RZ ;  /* 0x0000000807077810 */ /* 0x000fc80007ffe0ff */
[----:B------:R-:W-:Y:S01]  /*04d0*/  ISETP.NE.AND P1, PT, R7, RZ, PT ;  /* 0x000000ff0700720c */ /* 0x000fe20003f25270 */
[----:B------:R-:W-:Y:S01]  /*04e0*/  VIADD R6, R6, 0x8 ;  /* 0x0000000806067836 */ /* 0x000fe20000000000 */
[----:B------:R-:W-:Y:S01]  /*04f0*/  IADD3 R5, PT, PT, R5, 0x8, RZ ;  /* 0x0000000805057810 */ /* 0x000fe20007ffe0ff */
[----:B---3--:R-:W-:-:S07]  /*0500*/  DFMA R24, -R16, R28, R24 ;  /* 0x0000001c1018722b */ /* 0x008fce0000000118 */
[----:B------:R2:W-:Y:S03]  /*0510*/  STG.E.64 desc[UR36][R12.64+0x18], R24 ;  /* 0x000018180c007986 */ /* 0x0005e6000c101b24 */
[----:B------:R-:W-:Y:S05]  /*0520*/  @P1 BRA `(.L_x_2) ;  /* 0xfffffffc00641947 */ /* 0x000fea000383ffff */
[----:B------:R-:W-:Y:S05]  /*0530*/  BSYNC.RECONVERGENT B0 ;  /* 0x0000000000007941 */ /* 0x000fea0003800200 */
.L_x_1:
[----:B------:R-:W-:Y:S05]  /*0540*/  @!P0 EXIT ;  /* 0x000000000000894d */ /* 0x000fea0003800000 */
[----:B------:R-:W-:Y:S02]  /*0550*/  ISETP.GE.U32.AND P0, PT, R0, 0x4, PT ;  /* 0x000000040000780c */ /* 0x000fe40003f06070 */
[----:B------:R-:W-:-:S11]  /*0560*/  LOP3.LUT P1, R2, R2, 0x3, RZ, 0xc0, !PT ;  /* 0x0000000302027812 */ /* 0x000fd6000782c0ff */
[----:B------:R-:W-:Y:S05]  /*0570*/  @!P0 BRA `(.L_x_3) ;  /* 0x0000000000588947 */ /* 0x000fea0003800000 */
[----:B------:R-:W0:Y:S01]  /*0580*/  LDC.64 R6, c[0x0][0x380] ;  /* 0x0000e000ff067b82 */ /* 0x000e220000000a00 */
[----:B------:R-:W-:Y:S01]  /*0590*/  IMAD.IADD R11, R4, 0x1, R3 ;  /* 0x00000001040b7824 */ /* 0x000fe200078e0203 */
[----:B------:R-:W-:-:S03]  /*05a0*/  IADD3 R5, PT, PT, R18, R3, RZ ;  /* 0x0000000312057210 */ /* 0x000fc60007ffe0ff */
[----:B0-----:R-:W-:-:S04]  /*05b0*/  IMAD.WIDE R10, R11, 0x8, R6 ;  /* 0x000000080b0a7825 */ /* 0x001fc800078e0206 */
[----:B------:R-:W-:Y:S01]  /*05c0*/  IMAD.WIDE R6, R5, 0x8, R6 ;  /* 0x0000000805067825 */ /* 0x000fe200078e0206 */
[----:B--2---:R-:W2:Y:S04]  /*05d0*/  LDG.E.64 R12, desc[UR36][R10.64] ;  /* 0x000000240a0c7981 */ /* 0x004ea8000c1e1b00 */
[----:B------:R-:W2:Y:S04]  /*05e0*/  LDG.E.64 R14, desc[UR36][R6.64] ;  /* 0x00000024060e7981 */ /* 0x000ea8000c1e1b00 */
[----:B------:R-:W3:Y:S04]  /*05f0*/  LDG.E.64 R20, desc[UR36][R6.64+0x8] ;  /* 0x0000082406147981 */ /* 0x000ee8000c1e1b00 */
[----:B------:R-:W4:Y:S04]  /*0600*/  LDG.E.64 R22, desc[UR36][R6.64+0x10] ;  /* 0x0000102406167981 */ /* 0x000f28000c1e1b00 */
[----:B------:R-:W5:Y:S01]  /*0610*/  LDG.E.64 R24, desc[UR36][R6.64+0x18] ;  /* 0x0000182406187981 */ /* 0x000f62000c1e1b00 */
[----:B--2---:R-:W-:-:S07]  /*0620*/  DFMA R12, -R16, R12, R14 ;  /* 0x0000000c100c722b */ /* 0x004fce000000010e */
[----:B------:R0:W-:Y:S04]  /*0630*/  STG.E.64 desc[UR36][R6.64], R12 ;  /* 0x0000000c06007986 */ /* 0x0001e8000c101b24 */
[----:B------:R-:W3:Y:S02]  /*0640*/  LDG.E.64 R14, desc[UR36][R10.64+0x8] ;  /* 0x000008240a0e7981 */ /* 0x000ee4000c1e1b00 */
[----:B---3--:R-:W-:-:S07]  /*0650*/  DFMA R14, -R16, R14, R20 ;  /* 0x0000000e100e722b */ /* 0x008fce0000000114 */
[----:B------:R0:W-:Y:S04]  /*0660*/  STG.E.64 desc[UR36][R6.64+0x8], R14 ;  /* 0x0000080e06007986 */ /* 0x0001e8000c101b24 */
[----:B------:R-:W4:Y:S02]  /*0670*/  LDG.E.64 R20, desc[UR36][R10.64+0x10] ;  /* 0x000010240a147981 */ /* 0x000f24000c1e1b00 */
[----:B----4-:R-:W-:-:S07]  /*0680*/  DFMA R20, -R16, R20, R22 ;  /* 0x000000141014722b */ /* 0x010fce0000000116 */
[----:B------:R0:W-:Y:S04]  /*0690*/  STG.E.64 desc[UR36][R6.64+0x10], R20 ;  /* 0x0000101406007986 */ /* 0x0001e8000c101b24 */
[----:B------:R-:W5:Y:S01]  /*06a0*/  LDG.E.64 R22, desc[UR36][R10.64+0x18] ;  /* 0x000018240a167981 */ /* 0x000f62000c1e1b00 */
[----:B------:R-:W-:Y:S01]  /*06b0*/  VIADD R3, R3, 0x4 ;  /* 0x0000000403037836 */ /* 0x000fe20000000000 */
[----:B-----5:R-:W-:-:S07]  /*06c0*/  DFMA R22, -R16, R22, R24 ;  /* 0x000000161016722b */ /* 0x020fce0000000118 */
[----:B------:R0:W-:Y:S04]  /*06d0*/  STG.E.64 desc[UR36][R6.64+0x18], R22 ;  /* 0x0000181606007986 */ /* 0x0001e8000c101b24 */
.L_x_3:
[----:B------:R-:W-:Y:S05]  /*06e0*/  @!P1 EXIT ;  /* 0x000000000000994d */ /* 0x000fea0003800000 */
[----:B------:R-:W-:Y:S02]  /*06f0*/  ISETP.NE.AND P0, PT, R2, 0x1, PT ;  /* 0x000000010200780c */ /* 0x000fe40003f05270 */
[----:B------:R-:W-:-:S04]  /*0700*/  LOP3.LUT R8, R8, 0x1, RZ, 0xc0, !PT ;  /* 0x0000000108087812 */ /* 0x000fc800078ec0ff */
[----:B------:R-:W-:-:S07]  /*0710*/  ISETP.NE.U32.AND P1, PT, R8, 0x1, PT ;  /* 0x000000010800780c */ /* 0x000fce0003f25070 */
[----:B------:R-:W-:Y:S06]  /*0720*/  @!P0 BRA `(.L_x_4) ;  /* 0x0000000000388947 */ /* 0x000fec0003800000 */
[----:B0-----:R-:W0:Y:S01]  /*0730*/  LDC.64 R6, c[0x0][0x380] ;  /* 0x0000e000ff067b82 */ /* 0x001e220000000a00 */
[----:B--2---:R-:W-:Y:S01]  /*0740*/  IADD3 R13, PT, PT, R4, R3, RZ ;  /* 0x00000003040d7210 */ /* 0x004fe20007ffe0ff */
[----:B------:R-:W-:-:S04]  /*0750*/  IMAD.IADD R15, R18, 0x1, R3 ;  /* 0x00000001120f7824 */ /* 0x000fc800078e0203 */
[----:B0-----:R-:W-:-:S04]  /*0760*/  IMAD.WIDE R12, R13, 0x8, R6 ;  /* 0x000000080d0c7825 */ /* 0x001fc800078e0206 */
[----:B------:R-:W-:Y:S02]  /*0770*/  IMAD.WIDE R14, R15, 0x8, R6 ;  /* 0x000000080f0e7825 */ /* 0x000fe400078e0206 */
[----:B------:R-:W2:Y:S04]  /*0780*/  LDG.E.64 R6, desc[UR36][R12.64] ;  /* 0x000000240c067981 */ /* 0x000ea8000c1e1b00 */
[----:B------:R-:W2:Y:S04]  /*0790*/  LDG.E.64 R8, desc[UR36][R14.64] ;  /* 0x000000240e087981 */ /* 0x000ea8000c1e1b00 */
[----:B------:R-:W3:Y:S01]  /*07a0*/  LDG.E.64 R10, desc[UR36][R14.64+0x8] ;  /* 0x000008240e0a7981 */ /* 0x000ee2000c1e1b00 */
[----:B--2---:R-:W-:-:S07]  /*07b0*/  DFMA R6, -R16, R6, R8 ;  /* 0x000000061006722b */ /* 0x004fce0000000108 */
[----:B------:R1:W-:Y:S04]  /*07c0*/  STG.E.64 desc[UR36][R14.64], R6 ;  /* 0x000000060e007986 */ /* 0x0003e8000c101b24 */
[----:B------:R-:W3:Y:S01]  /*07d0*/  LDG.E.64 R8, desc[UR36][R12.64+0x8] ;  /* 0x000008240c087981 */ /* 0x000ee2000c1e1b00 */
[----:B------:R-:W-:Y:S01]  /*07e0*/  IADD3 R3, PT, PT, R3, 0x2, RZ ;  /* 0x0000000203037810 */ /* 0x000fe20007ffe0ff */
[----:B---3--:R-:W-:-:S07]  /*07f0*/  DFMA R8, -R16, R8, R10 ;  /* 0x000000081008722b */ /* 0x008fce000000010a */
[----:B------:R1:W-:Y:S04]  /*0800*/  STG.E.64 desc[UR36][R14.64+0x8], R8 ;  /* 0x000008080e007986 */ /* 0x0003e8000c101b24 */
.L_x_4:
[----:B------:R-:W-:Y:S05]  /*0810*/  @!P1 EXIT ;  /* 0x000000000000994d */ /* 0x000fea0003800000 */
[----:B01----:R-:W0:Y:S01]  /*0820*/  LDC.64 R6, c[0x0][0x380] ;  /* 0x0000e000ff067b82 */ /* 0x003e220000000a00 */
[----:B------:R-:W-:Y:S01]  /*0830*/  IMAD.IADD R5, R4, 0x1, R3 ;  /* 0x0000000104057824 */ /* 0x000fe200078e0203 */
[----:B------:R-:W-:-:S03]  /*0840*/  IADD3 R9, PT, PT, R18, R3, RZ ;  /* 0x0000000312097210 */ /* 0x000fc60007ffe0ff */
[----:B0-----:R-:W-:-:S04]  /*0850*/  IMAD.WIDE R2, R5, 0x8, R6 ;  /* 0x0000000805027825 */ /* 0x001fc800078e0206 */
[----:B------:R-:W-:Y:S02]  /*0860*/  IMAD.WIDE R4, R9, 0x8, R6 ;  /* 0x0000000809047825 */ /* 0x000fe400078e0206 */
[----:B------:R-:W3:Y:S04]  /*0870*/  LDG.E.64 R2, desc[UR36][R2.64] ;  /* 0x0000002402027981 */ /* 0x000ee8000c1e1b00 */
[----:B------:R-:W3:Y:S02]  /*0880*/  LDG.E.64 R6, desc[UR36][R4.64] ;  /* 0x0000002404067981 */ /* 0x000ee4000c1e1b00 */
[----:B---3--:R-:W-:-:S07]  /*0890*/  DFMA R6, -R16, R2, R6 ;  /* 0x000000021006722b */ /* 0x008fce0000000106 */
[----:B------:R-:W-:Y:S01]  /*08a0*/  STG.E.64 desc[UR36][R4.64], R6 ;  /* 0x0000000604007986 */ /* 0x000fe2000c101b24 */
[----:B------:R-:W-:Y:S05]  /*08b0*/  EXIT ;  /* 0x000000000000794d */ /* 0x000fea0003800000 */
.L_x_5:
[----:B------:R-:W-:-:S00]  /*08c0*/  BRA `(.L_x_5) ;  /* 0xfffffffc00fc7947 */ /* 0x000fc0000383ffff */
[----:B------:R-:W-:-:S00]  /*08d0*/  NOP ;  /* 0x0000000000007918 */ /* 0x000fc00000000000 */
        /* <DEDUP_REMOVED lines=10> */
.L_x_6:


//--------------------- .nv.global.init           --------------------------
	.section	.nv.global.init,"aw",@progbits
.nv.global.init:
	.type		$str,@object
	.size		$str,(.L_0 - $str)
$str:
        /*0000*/ 	.byte	0x47, 0x50, 0x55, 0x3a, 0x20, 0x72, 0x6f, 0x77, 0x3d, 0x25, 0x64, 0x2c, 0x20, 0x66, 0x61, 0x63
        /*0010*/ 	.byte	0x74, 0x6f, 0x72, 0x3d, 0x25, 0x66, 0x0a, 0x00
.L_0:


//--------------------- .nv.shared.reserved.0     --------------------------
	.section	.nv.shared.reserved.0,"aw",@nobits
	.weak		__nv_reservedSMEM_offset_0_alias
	.size		__nv_reservedSMEM_offset_0_alias, 0, 64
	.other		__nv_reservedSMEM_offset_0_alias,@"STO_CUDA_RESERVED_SHARED STV_DEFAULT"
__nv_reservedSMEM_offset_0_alias:
	.zero		0
	.zero		64


//--------------------- .nv.constant0._Z24elimination_kernel_debugPdii --------------------------
	.section	.nv.constant0._Z24elimination_kernel_debugPdii,"a",@progbits
	.sectionflags	@""
	.align	4
.nv.constant0._Z24elimination_kernel_debugPdii:
	.zero		912


//--------------------- SYMBOLS --------------------------

	.type		.nv.reservedSmem.offset0,@object
	.size		.nv.reservedSmem.offset0,0x4
	.type		vprintf,@function
